//
// Generated by NVIDIA NVVM Compiler
//
// Compiler Build ID: CL-36424714
// Cuda compilation tools, release 13.0, V13.0.88
// Based on NVVM 20.0.0
//

.version 9.0
.target sm_100
.address_size 64

	// .globl	_Z12BFS_paralleliP4PairPiS0_S1_Pfii

.visible .entry _Z12BFS_paralleliP4PairPiS0_S1_Pfii(
	.param .u32 _Z12BFS_paralleliP4PairPiS0_S1_Pfii_param_0,
	.param .u64 .ptr .align 1 _Z12BFS_paralleliP4PairPiS0_S1_Pfii_param_1,
	.param .u64 .ptr .align 1 _Z12BFS_paralleliP4PairPiS0_S1_Pfii_param_2,
	.param .u64 .ptr .align 1 _Z12BFS_paralleliP4PairPiS0_S1_Pfii_param_3,
	.param .u64 .ptr .align 1 _Z12BFS_paralleliP4PairPiS0_S1_Pfii_param_4,
	.param .u64 .ptr .align 1 _Z12BFS_paralleliP4PairPiS0_S1_Pfii_param_5,
	.param .u32 _Z12BFS_paralleliP4PairPiS0_S1_Pfii_param_6,
	.param .u32 _Z12BFS_paralleliP4PairPiS0_S1_Pfii_param_7
)
{
	.reg .pred 	%p<33>;
	.reg .b32 	%r<33>;
	.reg .b32 	%f<7>;
	.reg .b64 	%rd<34>;

	ld.param.u32 	%r12, [_Z12BFS_paralleliP4PairPiS0_S1_Pfii_param_0];
	ld.param.u64 	%rd11, [_Z12BFS_paralleliP4PairPiS0_S1_Pfii_param_1];
	ld.param.u64 	%rd13, [_Z12BFS_paralleliP4PairPiS0_S1_Pfii_param_2];
	ld.param.u64 	%rd12, [_Z12BFS_paralleliP4PairPiS0_S1_Pfii_param_3];
	ld.param.u64 	%rd14, [_Z12BFS_paralleliP4PairPiS0_S1_Pfii_param_4];
	ld.param.u64 	%rd15, [_Z12BFS_paralleliP4PairPiS0_S1_Pfii_param_5];
	ld.param.u32 	%r13, [_Z12BFS_paralleliP4PairPiS0_S1_Pfii_param_7];
	cvta.to.global.u64 	%rd1, %rd14;
	cvta.to.global.u64 	%rd2, %rd15;
	cvta.to.global.u64 	%rd3, %rd13;
	mov.u32 	%r14, %tid.x;
	mov.u32 	%r15, %ctaid.x;
	mov.u32 	%r16, %ntid.x;
	mad.lo.s32 	%r1, %r15, %r16, %r14;
	ld.global.u32 	%r17, [%rd3];
	setp.ge.s32 	%p2, %r1, %r17;
	@%p2 bra 	$L__BB0_26;
	cvta.to.global.u64 	%rd30, %rd11;
	cvta.to.global.u64 	%rd29, %rd12;
	mul.wide.s32 	%rd16, %r1, 8;
$L__BB0_2:
	add.s64 	%rd17, %rd30, %rd16;
	ld.global.u32 	%r2, [%rd17];
	ld.global.u32 	%r3, [%rd17+4];
	setp.ge.s32 	%p3, %r2, %r3;
	@%p3 bra 	$L__BB0_9;
	setp.lt.s32 	%p20, %r13, 1;
	mov.pred 	%p32, 0;
	@%p20 bra 	$L__BB0_22;
	mul.lo.s32 	%r4, %r2, %r13;
	mov.b32 	%r30, 0;
$L__BB0_5:
	setp.ge.s32 	%p21, %r2, %r30;
	@%p21 bra 	$L__BB0_8;
	add.s32 	%r25, %r30, %r4;
	mul.wide.s32 	%rd25, %r25, 4;
	add.s64 	%rd26, %rd2, %rd25;
	ld.global.f32 	%f5, [%rd26];
	abs.f32 	%f6, %f5;
	setp.nan.f32 	%p22, %f6, %f6;
	@%p22 bra 	$L__BB0_8;
	atom.global.add.u32 	%r26, [%rd1], 1;
	mul.wide.s32 	%rd27, %r26, 8;
	add.s64 	%rd28, %rd29, %rd27;
	st.global.u32 	[%rd28], %r2;
	st.global.u32 	[%rd28+4], %r30;
	mov.pred 	%p32, -1;
	bra.uni 	$L__BB0_22;
$L__BB0_8:
	add.s32 	%r30, %r30, 1;
	setp.eq.s32 	%p24, %r30, %r13;
	@%p24 bra 	$L__BB0_22;
	bra.uni 	$L__BB0_5;
$L__BB0_9:
	setp.gt.s32 	%p4, %r2, %r3;
	@%p4 bra 	$L__BB0_15;
	setp.lt.s32 	%p6, %r13, 1;
	mov.pred 	%p32, 0;
	@%p6 bra 	$L__BB0_22;
	mad.lo.s32 	%r19, %r2, %r13, %r2;
	mul.wide.s32 	%rd18, %r19, 4;
	add.s64 	%rd8, %rd2, %rd18;
	mov.b32 	%r32, 0;
$L__BB0_12:
	setp.ne.s32 	%p7, %r2, %r32;
	@%p7 bra 	$L__BB0_21;
	ld.global.f32 	%f1, [%rd8];
	abs.f32 	%f2, %f1;
	setp.nan.f32 	%p8, %f2, %f2;
	@%p8 bra 	$L__BB0_21;
	atom.global.add.u32 	%r20, [%rd1], 1;
	mul.wide.s32 	%rd19, %r20, 8;
	add.s64 	%rd20, %rd29, %rd19;
	st.global.u32 	[%rd20], %r2;
	st.global.u32 	[%rd20+4], %r2;
	mov.pred 	%p32, -1;
	bra.uni 	$L__BB0_22;
$L__BB0_15:
	setp.lt.s32 	%p13, %r13, 1;
	mov.pred 	%p32, 0;
	@%p13 bra 	$L__BB0_22;
	mul.lo.s32 	%r7, %r2, %r13;
	mov.b32 	%r31, 0;
$L__BB0_17:
	setp.le.s32 	%p14, %r2, %r31;
	@%p14 bra 	$L__BB0_20;
	add.s32 	%r22, %r31, %r7;
	mul.wide.s32 	%rd21, %r22, 4;
	add.s64 	%rd22, %rd2, %rd21;
	ld.global.f32 	%f3, [%rd22];
	abs.f32 	%f4, %f3;
	setp.nan.f32 	%p15, %f4, %f4;
	@%p15 bra 	$L__BB0_20;
	atom.global.add.u32 	%r23, [%rd1], 1;
	mul.wide.s32 	%rd23, %r23, 8;
	add.s64 	%rd24, %rd29, %rd23;
	st.global.u32 	[%rd24], %r2;
	st.global.u32 	[%rd24+4], %r31;
	mov.pred 	%p32, -1;
	bra.uni 	$L__BB0_22;
$L__BB0_20:
	add.s32 	%r31, %r31, 1;
	setp.eq.s32 	%p17, %r31, %r13;
	@%p17 bra 	$L__BB0_22;
	bra.uni 	$L__BB0_17;
$L__BB0_21:
	add.s32 	%r32, %r32, 1;
	setp.ne.s32 	%p10, %r32, %r13;
	@%p10 bra 	$L__BB0_12;
$L__BB0_22:
	setp.eq.s32 	%p26, %r2, %r12;
	and.pred  	%p27, %p26, %p32;
	setp.eq.s32 	%p28, %r3, %r12;
	and.pred  	%p29, %p28, %p27;
	@%p29 bra 	$L__BB0_26;
	setp.ne.s32 	%p30, %r1, 0;
	bar.sync 	0;
	@%p30 bra 	$L__BB0_25;
	ld.global.u32 	%r27, [%rd1];
	st.global.u32 	[%rd3], %r27;
	mov.b32 	%r28, 0;
	st.global.u32 	[%rd1], %r28;
	mov.u64 	%rd33, %rd30;
	mov.u64 	%rd30, %rd29;
	mov.u64 	%rd29, %rd33;
$L__BB0_25:
	bar.sync 	0;
	ld.global.u32 	%r29, [%rd3];
	setp.ne.s32 	%p31, %r29, 0;
	@%p31 bra 	$L__BB0_2;
$L__BB0_26:
	ret;

}


// ===== COMPILED SASS (sm_100) =====

	.target	sm_100

	.elftype	@"ET_EXEC"


//--------------------- .note.nv.tkinfo           --------------------------
	.section	.note.nv.tkinfo,"",@"SHT_NOTE"
	.sectionflags	@"SHF_NOTE_NV_TKINFO"
	.tkinfo
        /*0018*/ 	.word	0x00000002
        /*0030*/ 	.string	""
        /*0030*/ 	.string	"ptxas"
        /*0030*/ 	.string	"Cuda compilation tools, release 13.0, V13.0.88"
        /*0030*/ 	.string	"Build cuda_13.0.r13.0/compiler.36424714_0"
        /*0030*/ 	.string	"-arch sm_100 -m 64 "



//--------------------- .note.nv.cuinfo           --------------------------
	.section	.note.nv.cuinfo,"",@"SHT_NOTE"
	.sectionflags	@"SHF_NOTE_NV_CUINFO"
        /*0018*/ 	.short	0x0002
        /*001a*/ 	.short	0x0064
        /*001c*/ 	.short	0x0082
	.zero		2


//--------------------- .nv.info                  --------------------------
	.section	.nv.info,"",@"SHT_CUDA_INFO"
	.align	4


	//----- nvinfo : EIATTR_REGCOUNT
	.align		4
        /*0000*/ 	.byte	0x04, 0x2f
        /*0002*/ 	.short	(.L_1 - .L_0)
	.align		4
.L_0:
        /*0004*/ 	.word	index@(_Z12BFS_paralleliP4PairPiS0_S1_Pfii)
        /*0008*/ 	.word	0x00000014


	//----- nvinfo : EIATTR_FRAME_SIZE
	.align		4
.L_1:
        /*000c*/ 	.byte	0x04, 0x11
        /*000e*/ 	.short	(.L_3 - .L_2)
	.align		4
.L_2:
        /*0010*/ 	.word	index@(_Z12BFS_paralleliP4PairPiS0_S1_Pfii)
        /*0014*/ 	.word	0x00000000


	//----- nvinfo : EIATTR_MIN_STACK_SIZE
	.align		4
.L_3:
        /*0018*/ 	.byte	0x04, 0x12
        /*001a*/ 	.short	(.L_5 - .L_4)
	.align		4
.L_4:
        /*001c*/ 	.word	index@(_Z12BFS_paralleliP4PairPiS0_S1_Pfii)
        /*0020*/ 	.word	0x00000000
.L_5:


//--------------------- .nv.compat                --------------------------
	.section	.nv.compat,"",@"SHT_CUDA_COMPAT_INFO"
	.align	4
        /*0000*/ 	.byte	0x02, 0x09, 0x00, 0x00, 0x02, 0x02, 0x01, 0x00, 0x02, 0x05, 0x05, 0x00, 0x03, 0x07, 0x01, 0x01
        /*0010*/ 	.byte	0x02, 0x03, 0x00, 0x00, 0x02, 0x06, 0x01, 0x00, 0x04, 0x0b, 0x08, 0x00, 0x09, 0x00, 0x00, 0x00
        /*0020*/ 	.byte	0x00, 0x00, 0x00, 0x00


//--------------------- .nv.info._Z12BFS_paralleliP4PairPiS0_S1_Pfii --------------------------
	.section	.nv.info._Z12BFS_paralleliP4PairPiS0_S1_Pfii,"",@"SHT_CUDA_INFO"
	.sectionflags	@""
	.align	4


	//----- nvinfo : EIATTR_CUDA_API_VERSION
	.align		4
        /*0000*/ 	.byte	0x04, 0x37
        /*0002*/ 	.short	(.L_7 - .L_6)
.L_6:
        /*0004*/ 	.word	0x00000082


	//----- nvinfo : EIATTR_KPARAM_INFO
	.align		4
.L_7:
        /*0008*/ 	.byte	0x04, 0x17
        /*000a*/ 	.short	(.L_9 - .L_8)
.L_8:
        /*000c*/ 	.word	0x00000000
        /*0010*/ 	.short	0x0007
        /*0012*/ 	.short	0x0034
        /*0014*/ 	.byte	0x00, 0xf0, 0x11, 0x00


	//----- nvinfo : EIATTR_KPARAM_INFO
	.align		4
.L_9:
        /*0018*/ 	.byte	0x04, 0x17
        /*001a*/ 	.short	(.L_11 - .L_10)
.L_10:
        /*001c*/ 	.word	0x00000000
        /*0020*/ 	.short	0x0006
        /*0022*/ 	.short	0x0030
        /*0024*/ 	.byte	0x00, 0xf0, 0x11, 0x00


	//----- nvinfo : EIATTR_KPARAM_INFO
	.align		4
.L_11:
        /*0028*/ 	.byte	0x04, 0x17
        /*002a*/ 	.short	(.L_13 - .L_12)
.L_12:
        /*002c*/ 	.word	0x00000000
        /*0030*/ 	.short	0x0005
        /*0032*/ 	.short	0x0028
        /*0034*/ 	.byte	0x00, 0xf5, 0x21, 0x00


	//----- nvinfo : EIATTR_KPARAM_INFO
	.align		4
.L_13:
        /*0038*/ 	.byte	0x04, 0x17
        /*003a*/ 	.short	(.L_15 - .L_14)
.L_14:
        /*003c*/ 	.word	0x00000000
        /*0040*/ 	.short	0x0004
        /*0042*/ 	.short	0x0020
        /*0044*/ 	.byte	0x00, 0xf5, 0x21, 0x00


	//----- nvinfo : EIATTR_KPARAM_INFO
	.align		4
.L_15:
        /*0048*/ 	.byte	0x04, 0x17
        /*004a*/ 	.short	(.L_17 - .L_16)
.L_16:
        /*004c*/ 	.word	0x00000000
        /*0050*/ 	.short	0x0003
        /*0052*/ 	.short	0x0018
        /*0054*/ 	.byte	0x00, 0xf5, 0x21, 0x00


	//----- nvinfo : EIATTR_KPARAM_INFO
	.align		4
.L_17:
        /*0058*/ 	.byte	0x04, 0x17
        /*005a*/ 	.short	(.L_19 - .L_18)
.L_18:
        /*005c*/ 	.word	0x00000000
        /*0060*/ 	.short	0x0002
        /*0062*/ 	.short	0x0010
        /*0064*/ 	.byte	0x00, 0xf5, 0x21, 0x00


	//----- nvinfo : EIATTR_KPARAM_INFO
	.align		4
.L_19:
        /*0068*/ 	.byte	0x04, 0x17
        /*006a*/ 	.short	(.L_21 - .L_20)
.L_20:
        /*006c*/ 	.word	0x00000000
        /*0070*/ 	.short	0x0001
        /*0072*/ 	.short	0x0008
        /*0074*/ 	.byte	0x00, 0xf5, 0x21, 0x00


	//----- nvinfo : EIATTR_KPARAM_INFO
	.align		4
.L_21:
        /*0078*/ 	.byte	0x04, 0x17
        /*007a*/ 	.short	(.L_23 - .L_22)
.L_22:
        /*007c*/ 	.word	0x00000000
        /*0080*/ 	.short	0x0000
        /*0082*/ 	.short	0x0000
        /*0084*/ 	.byte	0x00, 0xf0, 0x11, 0x00


	//----- nvinfo : EIATTR_SPARSE_MMA_MASK
	.align		4
.L_23:
        /*0088*/ 	.byte	0x03, 0x50
        /*008a*/ 	.short	0x0000


	//----- nvinfo : EIATTR_MAXREG_COUNT
	.align		4
        /*008c*/ 	.byte	0x03, 0x1b
        /*008e*/ 	.short	0x00ff


	//----- nvinfo : EIATTR_NUM_BARRIERS
	.align		4
        /*0090*/ 	.byte	0x02, 0x4c
        /*0092*/ 	.byte	0x01
	.zero		1


	//----- nvinfo : EIATTR_MERCURY_ISA_VERSION
	.align		4
        /*0094*/ 	.byte	0x03, 0x5f
        /*0096*/ 	.short	0x0101


	//----- nvinfo : EIATTR_INT_WARP_WIDE_INSTR_OFFSETS
	.align		4
        /*0098*/ 	.byte	0x04, 0x31
        /*009a*/ 	.short	(.L_25 - .L_24)


	//   ....[0]....
.L_24:
        /*009c*/ 	.word	0x000002f0


	//   ....[1]....
        /*00a0*/ 	.word	0x00000390


	//   ....[2]....
        /*00a4*/ 	.word	0x00000580


	//   ....[3]....
        /*00a8*/ 	.word	0x00000620


	//   ....[4]....
        /*00ac*/ 	.word	0x000007f0


	//   ....[5]....
        /*00b0*/ 	.word	0x00000890


	//----- nvinfo : EIATTR_VRC_CTA_INIT_COUNT
	.align		4
.L_25:
        /*00b4*/ 	.byte	0x02, 0x4a
	.zero		1
	.zero		1


	//----- nvinfo : EIATTR_EXIT_INSTR_OFFSETS
	.align		4
        /*00b8*/ 	.byte	0x04, 0x1c
        /*00ba*/ 	.short	(.L_27 - .L_26)


	//   ....[0]....
.L_26:
        /*00bc*/ 	.word	0x00000090


	//   ....[1]....
        /*00c0*/ 	.word	0x00000950


	//   ....[2]....
        /*00c4*/ 	.word	0x00000ab0


	//----- nvinfo : EIATTR_CRS_STACK_SIZE
	.align		4
.L_27:
        /*00c8*/ 	.byte	0x04, 0x1e
        /*00ca*/ 	.short	(.L_29 - .L_28)
.L_28:
        /*00cc*/ 	.word	0x00000000


	//----- nvinfo : EIATTR_CBANK_PARAM_SIZE
	.align		4
.L_29:
        /*00d0*/ 	.byte	0x03, 0x19
        /*00d2*/ 	.short	0x0038


	//----- nvinfo : EIATTR_PARAM_CBANK
	.align		4
        /*00d4*/ 	.byte	0x04, 0x0a
        /*00d6*/ 	.short	(.L_31 - .L_30)
	.align		4
.L_30:
        /*00d8*/ 	.word	index@(.nv.constant0._Z12BFS_paralleliP4PairPiS0_S1_Pfii)
        /*00dc*/ 	.short	0x0380
        /*00de*/ 	.short	0x0038


	//----- nvinfo : EIATTR_SW_WAR
	.align		4
.L_31:
        /*00e0*/ 	.byte	0x04, 0x36
        /*00e2*/ 	.short	(.L_33 - .L_32)
.L_32:
        /*00e4*/ 	.word	0x00000008
.L_33:


//--------------------- .nv.callgraph             --------------------------
	.section	.nv.callgraph,"",@"SHT_CUDA_CALLGRAPH"
	.align	4
	.sectionentsize	8
	.align		4
        /*0000*/ 	.word	0x00000000
	.align		4
        /*0004*/ 	.word	0xffffffff
	.align		4
        /*0008*/ 	.word	0x00000000
	.align		4
        /*000c*/ 	.word	0xfffffffe
	.align		4
        /*0010*/ 	.word	0x00000000
	.align		4
        /*0014*/ 	.word	0xfffffffd
	.align		4
        /*0018*/ 	.word	0x00000000
	.align		4
        /*001c*/ 	.word	0xfffffffc


//--------------------- .text._Z12BFS_paralleliP4PairPiS0_S1_Pfii --------------------------
	.section	.text._Z12BFS_paralleliP4PairPiS0_S1_Pfii,"ax",@progbits
	.align	128
        .global         _Z12BFS_paralleliP4PairPiS0_S1_Pfii
        .type           _Z12BFS_paralleliP4PairPiS0_S1_Pfii,@function
        .size           _Z12BFS_paralleliP4PairPiS0_S1_Pfii,(.L_x_22 - _Z12BFS_paralleliP4PairPiS0_S1_Pfii)
        .other          _Z12BFS_paralleliP4PairPiS0_S1_Pfii,@"STO_CUDA_ENTRY STV_DEFAULT"
_Z12BFS_paralleliP4PairPiS0_S1_Pfii:
.text._Z12BFS_paralleliP4PairPiS0_S1_Pfii:
[----:B------:R-:W-:Y:S08]  /*0000*/  LDC R1, c[0x0][0x37c] ;  /* 0x0000df00ff017b82 */ /* 0x000ff00000000800 */
[----:B------:R-:W0:Y:S01]  /*0010*/  LDC.64 R2, c[0x0][0x390] ;  /* 0x0000e400ff027b82 */ /* 0x000e220000000a00 */
[----:B------:R-:W0:Y:S02]  /*0020*/  LDCU.64 UR4, c[0x0][0x358] ;  /* 0x00006b00ff0477ac */ /* 0x000e240008000a00 */
[----:B0-----:R-:W2:Y:S05]  /*0030*/  LDG.E R2, desc[UR4][R2.64] ;  /* 0x0000000402027981 */ /* 0x001eaa000c1e1900 */
[----:B------:R-:W0:Y:S01]  /*0040*/  S2UR UR6, SR_CTAID.X ;  /* 0x00000000000679c3 */ /* 0x000e220000002500 */
[----:B------:R-:W0:Y:S07]  /*0050*/  S2R R7, SR_TID.X ;  /* 0x0000000000077919 */ /* 0x000e2e0000002100 */
[----:B------:R-:W0:Y:S02]  /*0060*/  LDC R0, c[0x0][0x360] ;  /* 0x0000d800ff007b82 */ /* 0x000e240000000800 */
[----:B0-----:R-:W-:-:S05]  /*0070*/  IMAD R7, R0, UR6, R7 ;  /* 0x0000000600077c24 */ /* 0x001fca000f8e0207 */
[----:B--2---:R-:W-:-:S13]  /*0080*/  ISETP.GE.AND P0, PT, R7, R2, PT ;  /* 0x000000020700720c */ /* 0x004fda0003f06270 */
[----:B------:R-:W-:Y:S05]  /*0090*/  @P0 EXIT ;  /* 0x000000000000094d */ /* 0x000fea0003800000 */
[----:B------:R-:W0:Y:S01]  /*00a0*/  LDCU.64 UR6, c[0x0][0x388] ;  /* 0x00007100ff0677ac */ /* 0x000e220008000a00 */
[----:B------:R-:W1:Y:S01]  /*00b0*/  LDCU.64 UR8, c[0x0][0x398] ;  /* 0x00007300ff0877ac */ /* 0x000e620008000a00 */
[----:B0-----:R-:W-:Y:S02]  /*00c0*/  IMAD.U32 R4, RZ, RZ, UR6 ;  /* 0x00000006ff047e24 */ /* 0x001fe4000f8e00ff */
[----:B------:R-:W-:Y:S02]  /*00d0*/  IMAD.U32 R5, RZ, RZ, UR7 ;  /* 0x00000007ff057e24 */ /* 0x000fe4000f8e00ff */
[----:B-1----:R-:W-:Y:S02]  /*00e0*/  IMAD.U32 R2, RZ, RZ, UR8 ;  /* 0x00000008ff027e24 */ /* 0x002fe4000f8e00ff */
[----:B------:R-:W-:-:S07]  /*00f0*/  IMAD.U32 R3, RZ, RZ, UR9 ;  /* 0x00000009ff037e24 */ /* 0x000fce000f8e00ff */
.L_x_20:
[----:B01-3--:R-:W-:Y:S01]  /*0100*/  IMAD.WIDE R10, R7, 0x8, R4 ;  /* 0x00000008070a7825 */ /* 0x00bfe200078e0204 */
[----:B------:R-:W0:Y:S04]  /*0110*/  LDCU UR9, c[0x0][0x3b4] ;  /* 0x00007680ff0977ac */ /* 0x000e280008000800 */
[----:B--2---:R-:W2:Y:S01]  /*0120*/  LDG.E R0, desc[UR4][R10.64] ;  /* 0x000000040a007981 */ /* 0x004ea2000c1e1900 */
[----:B------:R-:W1:Y:S03]  /*0130*/  LDCU UR7, c[0x0][0x3b4] ;  /* 0x00007680ff0777ac */ /* 0x000e660008000800 */
[----:B------:R-:W2:Y:S01]  /*0140*/  LDG.E R9, desc[UR4][R10.64+0x4] ;  /* 0x000004040a097981 */ /* 0x000ea2000c1e1900 */
[----:B------:R-:W3:Y:S01]  /*0150*/  LDCU UR8, c[0x0][0x3b4] ;  /* 0x00007680ff0877ac */ /* 0x000ee20008000800 */
[----:B------:R-:W-:Y:S01]  /*0160*/  BSSY.RECONVERGENT B0, `(.L_x_0) ;  /* 0x000007a000007945 */ /* 0x000fe20003800200 */
[----:B--2---:R-:W-:-:S13]  /*0170*/  ISETP.GE.AND P0, PT, R0, R9, PT ;  /* 0x000000090000720c */ /* 0x004fda0003f06270 */
[----:B01-3--:R-:W-:Y:S05]  /*0180*/  @P0 BRA `(.L_x_1) ;  /* 0x0000000000980947 */ /* 0x00bfea0003800000 */
[----:B------:R-:W0:Y:S01]  /*0190*/  LDCU UR6, c[0x0][0x3b4] ;  /* 0x00007680ff0677ac */ /* 0x000e220008000800 */
[----:B------:R-:W-:Y:S01]  /*01a0*/  PLOP3.LUT P0, PT, PT, PT, PT, 0x8, 0x80 ;  /* 0x000000000080781c */ /* 0x000fe20003f0e170 */
[----:B0-----:R-:W-:-:S09]  /*01b0*/  UISETP.GE.AND UP0, UPT, UR6, 0x1, UPT ;  /* 0x000000010600788c */ /* 0x001fd2000bf06270 */
[----:B------:R-:W-:Y:S05]  /*01c0*/  BRA.U !UP0, `(.L_x_2) ;  /* 0x0000000508cc7547 */ /* 0x000fea000b800000 */
[----:B------:R-:W0:Y:S01]  /*01d0*/  LDC.64 R12, c[0x0][0x3a8] ;  /* 0x0000ea00ff0c7b82 */ /* 0x000e220000000a00 */
[----:B------:R-:W-:-:S07]  /*01e0*/  IMAD.MOV.U32 R15, RZ, RZ, RZ ;  /* 0x000000ffff0f7224 */ /* 0x000fce00078e00ff */
.L_x_6:
[----:B------:R-:W-:Y:S01]  /*01f0*/  ISETP.GE.AND P1, PT, R0, R15, PT ;  /* 0x0000000f0000720c */ /* 0x000fe20003f26270 */
[----:B------:R-:W-:-:S12]  /*0200*/  BSSY.RELIABLE B1, `(.L_x_3) ;  /* 0x000000c000017945 */ /* 0x000fd80003800100 */
[----:B------:R-:W-:Y:S05]  /*0210*/  @P1 BRA `(.L_x_4) ;  /* 0x0000000000181947 */ /* 0x000fea0003800000 */
[----:B------:R-:W-:-:S04]  /*0220*/  IMAD R11, R0, UR7, R15 ;  /* 0x00000007000b7c24 */ /* 0x000fc8000f8e020f */
[----:B0-----:R-:W-:-:S06]  /*0230*/  IMAD.WIDE R10, R11, 0x4, R12 ;  /* 0x000000040b0a7825 */ /* 0x001fcc00078e020c */
[----:B------:R-:W2:Y:S02]  /*0240*/  LDG.E R10, desc[UR4][R10.64] ;  /* 0x000000040a0a7981 */ /* 0x000ea4000c1e1900 */
[----:B--2---:R-:W-:-:S13]  /*0250*/  FSETP.NAN.AND P1, PT, |R10|, |R10|, PT ;  /* 0x4000000a0a00720b */ /* 0x004fda0003f28200 */
[----:B------:R-:W-:Y:S05]  /*0260*/  @!P1 BREAK.RELIABLE B1 ;  /* 0x0000000000019942 */ /* 0x000fea0003800100 */
[----:B------:R-:W-:Y:S05]  /*0270*/  @!P1 BRA `(.L_x_5) ;  /* 0x0000000000189947 */ /* 0x000fea0003800000 */
.L_x_4:
[----:B------:R-:W-:-:S05]  /*0280*/  VIADD R15, R15, 0x1 ;  /* 0x000000010f0f7836 */ /* 0x000fca0000000000 */
[----:B------:R-:W-:-:S13]  /*0290*/  ISETP.NE.AND P1, PT, R15, UR7, PT ;  /* 0x000000070f007c0c */ /* 0x000fda000bf25270 */
[----:B------:R-:W-:Y:S05]  /*02a0*/  @!P1 BREAK.RELIABLE B1 ;  /* 0x0000000000019942 */ /* 0x000fea0003800100 */
[----:B------:R-:W-:Y:S05]  /*02b0*/  @!P1 BRA `(.L_x_2) ;  /* 0x0000000400909947 */ /* 0x000fea0003800000 */
[----:B------:R-:W-:Y:S05]  /*02c0*/  BSYNC.RELIABLE B1 ;  /* 0x0000000000017941 */ /* 0x000fea0003800100 */
.L_x_3:
[----:B------:R-:W-:Y:S05]  /*02d0*/  BRA `(.L_x_6) ;  /* 0xfffffffc00c47947 */ /* 0x000fea000383ffff */
.L_x_5:
[----:B------:R-:W0:Y:S01]  /*02e0*/  S2R R13, SR_LANEID ;  /* 0x00000000000d7919 */ /* 0x000e220000000000 */
[----:B------:R-:W-:Y:S01]  /*02f0*/  VOTEU.ANY UR6, UPT, PT ;  /* 0x0000000000067886 */ /* 0x000fe200038e0100 */
[----:B------:R-:W1:Y:S01]  /*0300*/  LDC.64 R10, c[0x0][0x3a0] ;  /* 0x0000e800ff0a7b82 */ /* 0x000e620000000a00 */
[----:B------:R-:W0:Y:S08]  /*0310*/  FLO.U32 R6, UR6 ;  /* 0x0000000600067d00 */ /* 0x000e3000080e0000 */
[----:B------:R-:W1:Y:S01]  /*0320*/  POPC R17, UR6 ;  /* 0x0000000600117d09 */ /* 0x000e620008000000 */
[----:B0-----:R-:W-:-:S13]  /*0330*/  ISETP.EQ.U32.AND P0, PT, R6, R13, PT ;  /* 0x0000000d0600720c */ /* 0x001fda0003f02070 */
[----:B-1----:R-:W2:Y:S01]  /*0340*/  @P0 ATOMG.E.ADD.STRONG.GPU PT, R11, desc[UR4][R10.64], R17 ;  /* 0x800000110a0b09a8 */ /* 0x002ea200081ef104 */
[----:B------:R-:W-:Y:S01]  /*0350*/  PLOP3.LUT P0, PT, PT, PT, PT, 0x80, 0x8 ;  /* 0x000000000008781c */ /* 0x000fe20003f0f070 */
[----:B------:R-:W0:Y:S02]  /*0360*/  S2R R8, SR_LTMASK ;  /* 0x0000000000087919 */ /* 0x000e240000003900 */
[----:B0-----:R-:W-:-:S06]  /*0370*/  LOP3.LUT R8, R8, UR6, RZ, 0xc0, !PT ;  /* 0x0000000608087c12 */ /* 0x001fcc000f8ec0ff */
[----:B------:R-:W0:Y:S01]  /*0380*/  POPC R8, R8 ;  /* 0x0000000800087309 */ /* 0x000e220000000000 */
[----:B--2---:R-:W0:Y:S02]  /*0390*/  SHFL.IDX PT, R13, R11, R6, 0x1f ;  /* 0x00001f060b0d7589 */ /* 0x004e2400000e0000 */
[----:B0-----:R-:W-:-:S04]  /*03a0*/  IMAD.IADD R13, R13, 0x1, R8 ;  /* 0x000000010d0d7824 */ /* 0x001fc800078e0208 */
[----:B------:R-:W-:-:S05]  /*03b0*/  IMAD.WIDE R12, R13, 0x8, R2 ;  /* 0x000000080d0c7825 */ /* 0x000fca00078e0202 */
[----:B------:R2:W-:Y:S04]  /*03c0*/  STG.E desc[UR4][R12.64+0x4], R15 ;  /* 0x0000040f0c007986 */ /* 0x0005e8000c101904 */
[----:B------:R2:W-:Y:S01]  /*03d0*/  STG.E desc[UR4][R12.64], R0 ;  /* 0x000000000c007986 */ /* 0x0005e2000c101904 */
[----:B------:R-:W-:Y:S05]  /*03e0*/  BRA `(.L_x_2) ;  /* 0x0000000400447947 */ /* 0x000fea0003800000 */
.L_x_1:
[----:B------:R-:W-:Y:S01]  /*03f0*/  ISETP.GT.AND P0, PT, R0, R9, PT ;  /* 0x000000090000720c */ /* 0x000fe20003f04270 */
[----:B------:R-:W-:-:S12]  /*0400*/  BSSY.RELIABLE B1, `(.L_x_7) ;  /* 0x000002c000017945 */ /* 0x000fd80003800100 */
[----:B------:R-:W-:Y:S05]  /*0410*/  @!P0 BREAK.RELIABLE B1 ;  /* 0x0000000000018942 */ /* 0x000fea0003800100 */
[----:B------:R-:W-:Y:S05]  /*0420*/  @P0 BRA `(.L_x_8) ;  /* 0x0000000000940947 */ /* 0x000fea0003800000 */
[----:B------:R-:W0:Y:S01]  /*0430*/  LDCU UR6, c[0x0][0x3b4] ;  /* 0x00007680ff0677ac */ /* 0x000e220008000800 */
[----:B------:R-:W-:Y:S01]  /*0440*/  PLOP3.LUT P0, PT, PT, PT, PT, 0x8, 0x80 ;  /* 0x000000000080781c */ /* 0x000fe20003f0e170 */
[----:B0-----:R-:W-:-:S09]  /*0450*/  UISETP.GE.AND UP0, UPT, UR6, 0x1, UPT ;  /* 0x000000010600788c */ /* 0x001fd2000bf06270 */
[----:B------:R-:W-:Y:S05]  /*0460*/  BRA.U !UP0, `(.L_x_2) ;  /* 0x0000000508247547 */ /* 0x000fea000b800000 */
[----:B------:R-:W0:Y:S01]  /*0470*/  LDC.64 R10, c[0x0][0x3a8] ;  /* 0x0000ea00ff0a7b82 */ /* 0x000e220000000a00 */
[----:B------:R-:W-:Y:S02]  /*0480*/  IMAD R13, R0, UR6, R0 ;  /* 0x00000006000d7c24 */ /* 0x000fe4000f8e0200 */
[----:B------:R-:W-:Y:S02]  /*0490*/  IMAD.MOV.U32 R15, RZ, RZ, RZ ;  /* 0x000000ffff0f7224 */ /* 0x000fe400078e00ff */
[----:B0-----:R-:W-:-:S07]  /*04a0*/  IMAD.WIDE R10, R13, 0x4, R10 ;  /* 0x000000040d0a7825 */ /* 0x001fce00078e020a */
.L_x_12:
[----:B------:R-:W-:Y:S01]  /*04b0*/  ISETP.NE.AND P1, PT, R0, R15, PT ;  /* 0x0000000f0000720c */ /* 0x000fe20003f25270 */
[----:B------:R-:W-:-:S12]  /*04c0*/  BSSY.RELIABLE B2, `(.L_x_9) ;  /* 0x0000006000027945 */ /* 0x000fd80003800100 */
[----:B------:R-:W-:Y:S05]  /*04d0*/  @P1 BRA `(.L_x_10) ;  /* 0x0000000000101947 */ /* 0x000fea0003800000 */
[----:B------:R-:W2:Y:S02]  /*04e0*/  LDG.E R6, desc[UR4][R10.64] ;  /* 0x000000040a067981 */ /* 0x000ea4000c1e1900 */
[----:B--2---:R-:W-:-:S13]  /*04f0*/  FSETP.NAN.AND P1, PT, |R6|, |R6|, PT ;  /* 0x400000060600720b */ /* 0x004fda0003f28200 */
[----:B------:R-:W-:Y:S05]  /*0500*/  @!P1 BREAK.RELIABLE B2 ;  /* 0x0000000000029942 */ /* 0x000fea0003800100 */
[----:B------:R-:W-:Y:S05]  /*0510*/  @!P1 BRA `(.L_x_11) ;  /* 0x0000000000149947 */ /* 0x000fea0003800000 */
.L_x_10:
[----:B------:R-:W-:Y:S05]  /*0520*/  BSYNC.RELIABLE B2 ;  /* 0x0000000000027941 */ /* 0x000fea0003800100 */
.L_x_9:
[----:B------:R-:W-:-:S05]  /*0530*/  VIADD R15, R15, 0x1 ;  /* 0x000000010f0f7836 */ /* 0x000fca0000000000 */
[----:B------:R-:W-:-:S13]  /*0540*/  ISETP.NE.AND P1, PT, R15, UR8, PT ;  /* 0x000000080f007c0c */ /* 0x000fda000bf25270 */
[----:B------:R-:W-:Y:S05]  /*0550*/  @P1 BRA `(.L_x_12) ;  /* 0xfffffffc00d41947 */ /* 0x000fea000383ffff */
[----:B------:R-:W-:Y:S05]  /*0560*/  BRA `(.L_x_2) ;  /* 0x0000000000e47947 */ /* 0x000fea0003800000 */
.L_x_11:
        /* <DEDUP_REMOVED lines=12> */
[----:B0-----:R-:W-:-:S05]  /*0630*/  IADD3 R11, PT, PT, R11, R8, RZ ;  /* 0x000000080b0b7210 */ /* 0x001fca0007ffe0ff */
[----:B------:R-:W-:-:S05]  /*0640*/  IMAD.WIDE R10, R11, 0x8, R2 ;  /* 0x000000080b0a7825 */ /* 0x000fca00078e0202 */
[----:B------:R1:W-:Y:S04]  /*0650*/  STG.E desc[UR4][R10.64], R0 ;  /* 0x000000000a007986 */ /* 0x0003e8000c101904 */
[----:B------:R1:W-:Y:S01]  /*0660*/  STG.E desc[UR4][R10.64+0x4], R0 ;  /* 0x000004000a007986 */ /* 0x0003e2000c101904 */
[----:B------:R-:W-:Y:S05]  /*0670*/  BRA `(.L_x_2) ;  /* 0x0000000000a07947 */ /* 0x000fea0003800000 */
.L_x_8:
[----:B------:R-:W0:Y:S01]  /*0680*/  LDCU UR6, c[0x0][0x3b4] ;  /* 0x00007680ff0677ac */ /* 0x000e220008000800 */
[----:B------:R-:W-:Y:S01]  /*0690*/  PLOP3.LUT P0, PT, PT, PT, PT, 0x8, 0x80 ;  /* 0x000000000080781c */ /* 0x000fe20003f0e170 */
[----:B0-----:R-:W-:-:S09]  /*06a0*/  UISETP.GE.AND UP0, UPT, UR6, 0x1, UPT ;  /* 0x000000010600788c */ /* 0x001fd2000bf06270 */
[----:B------:R-:W-:Y:S05]  /*06b0*/  BRA.U !UP0, `(.L_x_13) ;  /* 0x00000001088c7547 */ /* 0x000fea000b800000 */
[----:B------:R-:W-:Y:S05]  /*06c0*/  BSYNC.RELIABLE B1 ;  /* 0x0000000000017941 */ /* 0x000fea0003800100 */
.L_x_7:
[----:B------:R-:W0:Y:S01]  /*06d0*/  LDC.64 R12, c[0x0][0x3a8] ;  /* 0x0000ea00ff0c7b82 */ /* 0x000e220000000a00 */
[----:B------:R-:W-:-:S07]  /*06e0*/  IMAD.MOV.U32 R15, RZ, RZ, RZ ;  /* 0x000000ffff0f7224 */ /* 0x000fce00078e00ff */
.L_x_17:
[----:B------:R-:W-:Y:S01]  /*06f0*/  ISETP.GT.AND P1, PT, R0, R15, PT ;  /* 0x0000000f0000720c */ /* 0x000fe20003f24270 */
[----:B------:R-:W-:-:S12]  /*0700*/  BSSY.RELIABLE B1, `(.L_x_14) ;  /* 0x000000c000017945 */ /* 0x000fd80003800100 */
[----:B------:R-:W-:Y:S05]  /*0710*/  @!P1 BRA `(.L_x_15) ;  /* 0x0000000000189947 */ /* 0x000fea0003800000 */
[----:B------:R-:W-:-:S04]  /*0720*/  IMAD R11, R0, UR9, R15 ;  /* 0x00000009000b7c24 */ /* 0x000fc8000f8e020f */
[----:B0-----:R-:W-:-:S06]  /*0730*/  IMAD.WIDE R10, R11, 0x4, R12 ;  /* 0x000000040b0a7825 */ /* 0x001fcc00078e020c */
[----:B------:R-:W2:Y:S02]  /*0740*/  LDG.E R10, desc[UR4][R10.64] ;  /* 0x000000040a0a7981 */ /* 0x000ea4000c1e1900 */
[----:B--2---:R-:W-:-:S13]  /*0750*/  FSETP.NAN.AND P1, PT, |R10|, |R10|, PT ;  /* 0x4000000a0a00720b */ /* 0x004fda0003f28200 */
[----:B------:R-:W-:Y:S05]  /*0760*/  @!P1 BREAK.RELIABLE B1 ;  /* 0x0000000000019942 */ /* 0x000fea0003800100 */
[----:B------:R-:W-:Y:S05]  /*0770*/  @!P1 BRA `(.L_x_16) ;  /* 0x0000000000189947 */ /* 0x000fea0003800000 */
.L_x_15:
[----:B------:R-:W-:-:S05]  /*0780*/  VIADD R15, R15, 0x1 ;  /* 0x000000010f0f7836 */ /* 0x000fca0000000000 */
[----:B------:R-:W-:-:S13]  /*0790*/  ISETP.NE.AND P1, PT, R15, UR9, PT ;  /* 0x000000090f007c0c */ /* 0x000fda000bf25270 */
[----:B------:R-:W-:Y:S05]  /*07a0*/  @!P1 BREAK.RELIABLE B1 ;  /* 0x0000000000019942 */ /* 0x000fea0003800100 */
[----:B------:R-:W-:Y:S05]  /*07b0*/  @!P1 BRA `(.L_x_2) ;  /* 0x0000000000509947 */ /* 0x000fea0003800000 */
[----:B------:R-:W-:Y:S05]  /*07c0*/  BSYNC.RELIABLE B1 ;  /* 0x0000000000017941 */ /* 0x000fea0003800100 */
.L_x_14:
[----:B------:R-:W-:Y:S05]  /*07d0*/  BRA `(.L_x_17) ;  /* 0xfffffffc00c47947 */ /* 0x000fea000383ffff */
.L_x_16:
        /* <DEDUP_REMOVED lines=17> */
.L_x_13:
[----:B------:R-:W-:Y:S05]  /*08f0*/  BREAK.RELIABLE B1 ;  /* 0x0000000000017942 */ /* 0x000fea0003800100 */
.L_x_2:
[----:B------:R-:W-:Y:S05]  /*0900*/  BSYNC.RECONVERGENT B0 ;  /* 0x0000000000007941 */ /* 0x000fea0003800200 */
.L_x_0:
[----:B------:R-:W-:Y:S05]  /*0910*/  WARPSYNC.ALL ;  /* 0x0000000000007948 */ /* 0x000fea0003800000 */
[----:B------:R-:W3:Y:S02]  /*0920*/  LDCU UR6, c[0x0][0x380] ;  /* 0x00007000ff0677ac */ /* 0x000ee40008000800 */
[----:B---3--:R-:W-:Y:S02]  /*0930*/  ISETP.EQ.AND P0, PT, R0, UR6, P0 ;  /* 0x0000000600007c0c */ /* 0x008fe40008702270 */
[----:B------:R-:W-:-:S13]  /*0940*/  ISETP.EQ.AND P1, PT, R9, UR6, PT ;  /* 0x0000000609007c0c */ /* 0x000fda000bf22270 */
[----:B------:R-:W-:Y:S05]  /*0950*/  @P0 EXIT P1 ;  /* 0x000000000000094d */ /* 0x000fea0000800000 */
[----:B------:R-:W-:Y:S01]  /*0960*/  BAR.SYNC.DEFER_BLOCKING 0x0 ;  /* 0x0000000000007b1d */ /* 0x000fe20000010000 */
[----:B------:R-:W-:-:S05]  /*0970*/  ISETP.NE.AND P0, PT, R7, RZ, PT ;  /* 0x000000ff0700720c */ /* 0x000fca0003f05270 */
[----:B------:R-:W-:Y:S08]  /*0980*/  BSSY.RECONVERGENT B0, `(.L_x_18) ;  /* 0x000000d000007945 */ /* 0x000ff00003800200 */
[----:B------:R-:W-:Y:S05]  /*0990*/  @P0 BRA `(.L_x_19) ;  /* 0x00000000002c0947 */ /* 0x000fea0003800000 */
[----:B01----:R-:W2:Y:S02]  /*09a0*/  LDC.64 R10, c[0x0][0x3a0] ;  /* 0x0000e800ff0a7b82 */ /* 0x003ea40000000a00 */
[----:B--2---:R-:W2:Y:S06]  /*09b0*/  LDG.E R15, desc[UR4][R10.64] ;  /* 0x000000040a0f7981 */ /* 0x004eac000c1e1900 */
[----:B------:R-:W2:Y:S01]  /*09c0*/  LDC.64 R12, c[0x0][0x390] ;  /* 0x0000e400ff0c7b82 */ /* 0x000ea20000000a00 */
[----:B------:R-:W-:Y:S01]  /*09d0*/  IMAD.MOV.U32 R8, RZ, RZ, R4 ;  /* 0x000000ffff087224 */ /* 0x000fe200078e0004 */
[----:B------:R-:W-:Y:S01]  /*09e0*/  MOV R4, R2 ;  /* 0x0000000200047202 */ /* 0x000fe20000000f00 */
[----:B------:R-:W-:-:S02]  /*09f0*/  IMAD.MOV.U32 R9, RZ, RZ, R5 ;  /* 0x000000ffff097224 */ /* 0x000fc400078e0005 */
[----:B------:R-:W-:Y:S02]  /*0a00*/  IMAD.MOV.U32 R5, RZ, RZ, R3 ;  /* 0x000000ffff057224 */ /* 0x000fe400078e0003 */
[----:B------:R-:W-:Y:S02]  /*0a10*/  IMAD.MOV.U32 R2, RZ, RZ, R8 ;  /* 0x000000ffff027224 */ /* 0x000fe400078e0008 */
[----:B------:R-:W-:Y:S01]  /*0a20*/  IMAD.MOV.U32 R3, RZ, RZ, R9 ;  /* 0x000000ffff037224 */ /* 0x000fe200078e0009 */
[----:B--2---:R3:W-:Y:S04]  /*0a30*/  STG.E desc[UR4][R12.64], R15 ;  /* 0x0000000f0c007986 */ /* 0x0047e8000c101904 */
[----:B------:R3:W-:Y:S02]  /*0a40*/  STG.E desc[UR4][R10.64], RZ ;  /* 0x000000ff0a007986 */ /* 0x0007e4000c101904 */
.L_x_19:
[----:B------:R-:W-:Y:S05]  /*0a50*/  BSYNC.RECONVERGENT B0 ;  /* 0x0000000000007941 */ /* 0x000fea0003800200 */
.L_x_18:
[----:B------:R-:W4:Y:S08]  /*0a60*/  LDC.64 R8, c[0x0][0x390] ;  /* 0x0000e400ff087b82 */ /* 0x000f300000000a00 */
[----:B------:R-:W-:Y:S06]  /*0a70*/  BAR.SYNC.DEFER_BLOCKING 0x0 ;  /* 0x0000000000007b1d */ /* 0x000fec0000010000 */
[----:B----4-:R-:W4:Y:S02]  /*0a80*/  LDG.E R8, desc[UR4][R8.64] ;  /* 0x0000000408087981 */ /* 0x010f24000c1e1900 */
[----:B----4-:R-:W-:-:S13]  /*0a90*/  ISETP.NE.AND P0, PT, R8, RZ, PT ;  /* 0x000000ff0800720c */ /* 0x010fda0003f05270 */
[----:B------:R-:W-:Y:S05]  /*0aa0*/  @P0 BRA `(.L_x_20) ;  /* 0xfffffff400940947 */ /* 0x000fea000383ffff */
[----:B------:R-:W-:Y:S05]  /*0ab0*/  EXIT ;  /* 0x000000000000794d */ /* 0x000fea0003800000 */
.L_x_21:
[----:B------:R-:W-:-:S00]  /*0ac0*/  BRA `(.L_x_21) ;  /* 0xfffffffc00fc7947 */ /* 0x000fc0000383ffff */
[----:B------:R-:W-:-:S00]  /*0ad0*/  NOP ;  /* 0x0000000000007918 */ /* 0x000fc00000000000 */
        /* <DEDUP_REMOVED lines=10> */
.L_x_22:


//--------------------- .nv.shared.reserved.0     --------------------------
	.section	.nv.shared.reserved.0,"aw",@nobits
	.weak		__nv_reservedSMEM_offset_0_alias
	.size		__nv_reservedSMEM_offset_0_alias, 0, 64
	.other		__nv_reservedSMEM_offset_0_alias,@"STO_CUDA_RESERVED_SHARED STV_DEFAULT"
__nv_reservedSMEM_offset_0_alias:
	.zero		0
	.zero		64


//--------------------- .nv.constant0._Z12BFS_paralleliP4PairPiS0_S1_Pfii --------------------------
	.section	.nv.constant0._Z12BFS_paralleliP4PairPiS0_S1_Pfii,"a",@progbits
	.sectionflags	@""
	.align	4
.nv.constant0._Z12BFS_paralleliP4PairPiS0_S1_Pfii:
	.zero		952


//--------------------- SYMBOLS --------------------------

	.type		.nv.reservedSmem.offset0,@object
	.size		.nv.reservedSmem.offset0,0x4
